//
// Generated by NVIDIA NVVM Compiler
//
// Compiler Build ID: CL-36424714
// Cuda compilation tools, release 13.0, V13.0.88
// Based on NVVM 20.0.0
//

.version 9.0
.target sm_100
.address_size 64

	// .globl	_Z17distortion_gatherjPdS_S_PjS_
.extern .shared .align 16 .b8 s_codebook[];

.visible .entry _Z17distortion_gatherjPdS_S_PjS_(
	.param .u32 _Z17distortion_gatherjPdS_S_PjS__param_0,
	.param .u64 .ptr .align 1 _Z17distortion_gatherjPdS_S_PjS__param_1,
	.param .u64 .ptr .align 1 _Z17distortion_gatherjPdS_S_PjS__param_2,
	.param .u64 .ptr .align 1 _Z17distortion_gatherjPdS_S_PjS__param_3,
	.param .u64 .ptr .align 1 _Z17distortion_gatherjPdS_S_PjS__param_4,
	.param .u64 .ptr .align 1 _Z17distortion_gatherjPdS_S_PjS__param_5
)
{
	.reg .pred 	%p<16>;
	.reg .b32 	%r<138>;
	.reg .b64 	%rd<59>;
	.reg .b64 	%fd<105>;

	ld.param.u32 	%r78, [_Z17distortion_gatherjPdS_S_PjS__param_0];
	ld.param.u64 	%rd4, [_Z17distortion_gatherjPdS_S_PjS__param_1];
	ld.param.u64 	%rd5, [_Z17distortion_gatherjPdS_S_PjS__param_2];
	ld.param.u64 	%rd6, [_Z17distortion_gatherjPdS_S_PjS__param_3];
	ld.param.u64 	%rd7, [_Z17distortion_gatherjPdS_S_PjS__param_4];
	ld.param.u64 	%rd3, [_Z17distortion_gatherjPdS_S_PjS__param_5];
	cvta.to.global.u64 	%rd1, %rd6;
	cvta.to.global.u64 	%rd2, %rd5;
	cvta.to.global.u64 	%rd8, %rd7;
	cvta.to.global.u64 	%rd9, %rd4;
	mov.u32 	%r1, %tid.x;
	mov.u32 	%r79, %ctaid.x;
	mov.u32 	%r2, %ntid.x;
	mad.lo.s32 	%r3, %r79, %r2, %r1;
	mul.wide.u32 	%rd10, %r3, 8;
	add.s64 	%rd11, %rd9, %rd10;
	ld.global.f64 	%fd1, [%rd11];
	mul.wide.u32 	%rd12, %r3, 4;
	add.s64 	%rd13, %rd8, %rd12;
	ld.global.u32 	%r4, [%rd13];
	setp.gt.u32 	%p1, %r2, %r78;
	@%p1 bra 	$L__BB0_7;
	div.u32 	%r81, %r78, %r2;
	max.u32 	%r5, %r81, 1;
	and.b32  	%r6, %r5, 3;
	setp.lt.u32 	%p2, %r81, 4;
	mov.b32 	%r121, 0;
	@%p2 bra 	$L__BB0_4;
	and.b32  	%r121, %r5, -4;
	neg.s32 	%r120, %r121;
	add.s32 	%r119, %r1, %r2;
	shl.b32 	%r10, %r2, 2;
	shl.b32 	%r82, %r2, 1;
	add.s32 	%r118, %r1, %r82;
	mad.lo.s32 	%r117, %r2, 3, %r1;
	shl.b32 	%r13, %r2, 3;
	shl.b32 	%r83, %r1, 3;
	mov.u32 	%r84, s_codebook;
	add.s32 	%r116, %r84, %r83;
	shl.b32 	%r15, %r2, 5;
	shl.b32 	%r16, %r2, 4;
	mul.lo.s32 	%r17, %r2, 24;
	mov.u32 	%r115, %r1;
$L__BB0_3:
	mul.wide.u32 	%rd14, %r115, 8;
	add.s64 	%rd15, %rd2, %rd14;
	ld.global.f64 	%fd14, [%rd15];
	st.shared.f64 	[%r116], %fd14;
	mul.wide.u32 	%rd16, %r119, 8;
	add.s64 	%rd17, %rd2, %rd16;
	ld.global.f64 	%fd15, [%rd17];
	add.s32 	%r85, %r116, %r13;
	st.shared.f64 	[%r85], %fd15;
	mul.wide.u32 	%rd18, %r118, 8;
	add.s64 	%rd19, %rd2, %rd18;
	ld.global.f64 	%fd16, [%rd19];
	add.s32 	%r86, %r116, %r16;
	st.shared.f64 	[%r86], %fd16;
	mul.wide.u32 	%rd20, %r117, 8;
	add.s64 	%rd21, %rd2, %rd20;
	ld.global.f64 	%fd17, [%rd21];
	add.s32 	%r87, %r116, %r17;
	st.shared.f64 	[%r87], %fd17;
	add.s32 	%r120, %r120, 4;
	add.s32 	%r119, %r119, %r10;
	add.s32 	%r118, %r118, %r10;
	add.s32 	%r117, %r117, %r10;
	add.s32 	%r116, %r116, %r15;
	add.s32 	%r115, %r115, %r10;
	setp.ne.s32 	%p3, %r120, 0;
	@%p3 bra 	$L__BB0_3;
$L__BB0_4:
	setp.eq.s32 	%p4, %r6, 0;
	@%p4 bra 	$L__BB0_9;
	mad.lo.s32 	%r123, %r2, %r121, %r1;
	shl.b32 	%r88, %r123, 3;
	mov.u32 	%r89, s_codebook;
	add.s32 	%r124, %r89, %r88;
	shl.b32 	%r33, %r2, 3;
	neg.s32 	%r122, %r6;
$L__BB0_6:
	.pragma "nounroll";
	mul.wide.u32 	%rd22, %r123, 8;
	add.s64 	%rd23, %rd2, %rd22;
	ld.global.f64 	%fd18, [%rd23];
	st.shared.f64 	[%r124], %fd18;
	add.s32 	%r124, %r124, %r33;
	add.s32 	%r123, %r123, %r2;
	add.s32 	%r122, %r122, 1;
	setp.ne.s32 	%p5, %r122, 0;
	@%p5 bra 	$L__BB0_6;
	bra.uni 	$L__BB0_9;
$L__BB0_7:
	setp.ge.u32 	%p6, %r1, %r78;
	@%p6 bra 	$L__BB0_9;
	mul.wide.u32 	%rd24, %r1, 8;
	add.s64 	%rd25, %rd2, %rd24;
	ld.global.f64 	%fd19, [%rd25];
	shl.b32 	%r90, %r1, 3;
	mov.u32 	%r91, s_codebook;
	add.s32 	%r92, %r91, %r90;
	st.shared.f64 	[%r92], %fd19;
$L__BB0_9:
	bar.sync 	0;
	setp.eq.s32 	%p7, %r78, 0;
	mov.f64 	%fd104, 0d0000000000000000;
	@%p7 bra 	$L__BB0_21;
	and.b32  	%r41, %r78, 7;
	setp.lt.u32 	%p8, %r78, 8;
	mov.f64 	%fd104, 0d0000000000000000;
	mov.b32 	%r136, 0;
	@%p8 bra 	$L__BB0_13;
	and.b32  	%r136, %r78, -8;
	neg.s32 	%r134, %r136;
	add.s32 	%r132, %r4, %r78;
	shl.b32 	%r45, %r78, 3;
	shl.b32 	%r95, %r78, 1;
	add.s32 	%r131, %r4, %r95;
	mad.lo.s32 	%r130, %r78, 3, %r4;
	shl.b32 	%r96, %r78, 2;
	add.s32 	%r129, %r4, %r96;
	mad.lo.s32 	%r128, %r78, 5, %r4;
	mad.lo.s32 	%r127, %r78, 6, %r4;
	mad.lo.s32 	%r126, %r78, 7, %r4;
	mov.u32 	%r97, s_codebook;
	add.s32 	%r133, %r97, 32;
	mov.f64 	%fd104, 0d0000000000000000;
	mov.u32 	%r125, %r4;
$L__BB0_12:
	.pragma "nounroll";
	mul.wide.u32 	%rd26, %r125, 8;
	add.s64 	%rd27, %rd1, %rd26;
	ld.global.f64 	%fd24, [%rd27];
	ld.shared.v2.f64 	{%fd25, %fd26}, [%r133+-32];
	sub.f64 	%fd27, %fd1, %fd25;
	mul.f64 	%fd28, %fd24, %fd27;
	fma.rn.f64 	%fd29, %fd27, %fd28, %fd104;
	mul.wide.u32 	%rd28, %r132, 8;
	add.s64 	%rd29, %rd1, %rd28;
	ld.global.f64 	%fd30, [%rd29];
	sub.f64 	%fd31, %fd1, %fd26;
	mul.f64 	%fd32, %fd30, %fd31;
	fma.rn.f64 	%fd33, %fd31, %fd32, %fd29;
	mul.wide.u32 	%rd30, %r131, 8;
	add.s64 	%rd31, %rd1, %rd30;
	ld.global.f64 	%fd34, [%rd31];
	ld.shared.v2.f64 	{%fd35, %fd36}, [%r133+-16];
	sub.f64 	%fd37, %fd1, %fd35;
	mul.f64 	%fd38, %fd34, %fd37;
	fma.rn.f64 	%fd39, %fd37, %fd38, %fd33;
	mul.wide.u32 	%rd32, %r130, 8;
	add.s64 	%rd33, %rd1, %rd32;
	ld.global.f64 	%fd40, [%rd33];
	sub.f64 	%fd41, %fd1, %fd36;
	mul.f64 	%fd42, %fd40, %fd41;
	fma.rn.f64 	%fd43, %fd41, %fd42, %fd39;
	mul.wide.u32 	%rd34, %r129, 8;
	add.s64 	%rd35, %rd1, %rd34;
	ld.global.f64 	%fd44, [%rd35];
	ld.shared.v2.f64 	{%fd45, %fd46}, [%r133];
	sub.f64 	%fd47, %fd1, %fd45;
	mul.f64 	%fd48, %fd44, %fd47;
	fma.rn.f64 	%fd49, %fd47, %fd48, %fd43;
	mul.wide.u32 	%rd36, %r128, 8;
	add.s64 	%rd37, %rd1, %rd36;
	ld.global.f64 	%fd50, [%rd37];
	sub.f64 	%fd51, %fd1, %fd46;
	mul.f64 	%fd52, %fd50, %fd51;
	fma.rn.f64 	%fd53, %fd51, %fd52, %fd49;
	mul.wide.u32 	%rd38, %r127, 8;
	add.s64 	%rd39, %rd1, %rd38;
	ld.global.f64 	%fd54, [%rd39];
	ld.shared.v2.f64 	{%fd55, %fd56}, [%r133+16];
	sub.f64 	%fd57, %fd1, %fd55;
	mul.f64 	%fd58, %fd54, %fd57;
	fma.rn.f64 	%fd59, %fd57, %fd58, %fd53;
	mul.wide.u32 	%rd40, %r126, 8;
	add.s64 	%rd41, %rd1, %rd40;
	ld.global.f64 	%fd60, [%rd41];
	sub.f64 	%fd61, %fd1, %fd56;
	mul.f64 	%fd62, %fd60, %fd61;
	fma.rn.f64 	%fd104, %fd61, %fd62, %fd59;
	add.s32 	%r134, %r134, 8;
	add.s32 	%r133, %r133, 64;
	add.s32 	%r132, %r132, %r45;
	add.s32 	%r131, %r131, %r45;
	add.s32 	%r130, %r130, %r45;
	add.s32 	%r129, %r129, %r45;
	add.s32 	%r128, %r128, %r45;
	add.s32 	%r127, %r127, %r45;
	add.s32 	%r126, %r126, %r45;
	add.s32 	%r125, %r125, %r45;
	setp.ne.s32 	%p9, %r134, 0;
	@%p9 bra 	$L__BB0_12;
$L__BB0_13:
	setp.eq.s32 	%p10, %r41, 0;
	@%p10 bra 	$L__BB0_21;
	and.b32  	%r73, %r78, 3;
	setp.lt.u32 	%p11, %r41, 4;
	@%p11 bra 	$L__BB0_16;
	mad.lo.s32 	%r98, %r136, %r78, %r4;
	mul.wide.u32 	%rd42, %r98, 8;
	add.s64 	%rd43, %rd1, %rd42;
	ld.global.f64 	%fd64, [%rd43];
	shl.b32 	%r99, %r136, 3;
	mov.u32 	%r100, s_codebook;
	add.s32 	%r101, %r100, %r99;
	ld.shared.f64 	%fd65, [%r101];
	sub.f64 	%fd66, %fd1, %fd65;
	mul.f64 	%fd67, %fd64, %fd66;
	fma.rn.f64 	%fd68, %fd66, %fd67, %fd104;
	add.s32 	%r102, %r98, %r78;
	mul.wide.u32 	%rd44, %r102, 8;
	add.s64 	%rd45, %rd1, %rd44;
	ld.global.f64 	%fd69, [%rd45];
	ld.shared.f64 	%fd70, [%r101+8];
	sub.f64 	%fd71, %fd1, %fd70;
	mul.f64 	%fd72, %fd69, %fd71;
	fma.rn.f64 	%fd73, %fd71, %fd72, %fd68;
	add.s32 	%r103, %r102, %r78;
	mul.wide.u32 	%rd46, %r103, 8;
	add.s64 	%rd47, %rd1, %rd46;
	ld.global.f64 	%fd74, [%rd47];
	ld.shared.f64 	%fd75, [%r101+16];
	sub.f64 	%fd76, %fd1, %fd75;
	mul.f64 	%fd77, %fd74, %fd76;
	fma.rn.f64 	%fd78, %fd76, %fd77, %fd73;
	add.s32 	%r104, %r103, %r78;
	mul.wide.u32 	%rd48, %r104, 8;
	add.s64 	%rd49, %rd1, %rd48;
	ld.global.f64 	%fd79, [%rd49];
	ld.shared.f64 	%fd80, [%r101+24];
	sub.f64 	%fd81, %fd1, %fd80;
	mul.f64 	%fd82, %fd79, %fd81;
	fma.rn.f64 	%fd104, %fd81, %fd82, %fd78;
	add.s32 	%r136, %r136, 4;
$L__BB0_16:
	setp.eq.s32 	%p12, %r73, 0;
	@%p12 bra 	$L__BB0_21;
	setp.eq.s32 	%p13, %r73, 1;
	@%p13 bra 	$L__BB0_19;
	mad.lo.s32 	%r105, %r136, %r78, %r4;
	mul.wide.u32 	%rd50, %r105, 8;
	add.s64 	%rd51, %rd1, %rd50;
	ld.global.f64 	%fd84, [%rd51];
	shl.b32 	%r106, %r136, 3;
	mov.u32 	%r107, s_codebook;
	add.s32 	%r108, %r107, %r106;
	ld.shared.f64 	%fd85, [%r108];
	sub.f64 	%fd86, %fd1, %fd85;
	mul.f64 	%fd87, %fd84, %fd86;
	fma.rn.f64 	%fd88, %fd86, %fd87, %fd104;
	add.s32 	%r109, %r105, %r78;
	mul.wide.u32 	%rd52, %r109, 8;
	add.s64 	%rd53, %rd1, %rd52;
	ld.global.f64 	%fd89, [%rd53];
	ld.shared.f64 	%fd90, [%r108+8];
	sub.f64 	%fd91, %fd1, %fd90;
	mul.f64 	%fd92, %fd89, %fd91;
	fma.rn.f64 	%fd104, %fd91, %fd92, %fd88;
	add.s32 	%r136, %r136, 2;
$L__BB0_19:
	and.b32  	%r110, %r78, 1;
	setp.eq.b32 	%p14, %r110, 1;
	not.pred 	%p15, %p14;
	@%p15 bra 	$L__BB0_21;
	mad.lo.s32 	%r111, %r136, %r78, %r4;
	mul.wide.u32 	%rd54, %r111, 8;
	add.s64 	%rd55, %rd1, %rd54;
	ld.global.f64 	%fd93, [%rd55];
	shl.b32 	%r112, %r136, 3;
	mov.u32 	%r113, s_codebook;
	add.s32 	%r114, %r113, %r112;
	ld.shared.f64 	%fd94, [%r114];
	sub.f64 	%fd95, %fd1, %fd94;
	mul.f64 	%fd96, %fd93, %fd95;
	fma.rn.f64 	%fd104, %fd95, %fd96, %fd104;
$L__BB0_21:
	cvta.to.global.u64 	%rd56, %rd3;
	mul.wide.u32 	%rd57, %r3, 8;
	add.s64 	%rd58, %rd56, %rd57;
	st.global.f64 	[%rd58], %fd104;
	ret;

}


// ===== COMPILED SASS (sm_100) =====

	.target	sm_100

	.elftype	@"ET_EXEC"


//--------------------- .note.nv.tkinfo           --------------------------
	.section	.note.nv.tkinfo,"",@"SHT_NOTE"
	.sectionflags	@"SHF_NOTE_NV_TKINFO"
	.tkinfo
        /*0018*/ 	.word	0x00000002
        /*0030*/ 	.string	""
        /*0030*/ 	.string	"ptxas"
        /*0030*/ 	.string	"Cuda compilation tools, release 13.0, V13.0.88"
        /*0030*/ 	.string	"Build cuda_13.0.r13.0/compiler.36424714_0"
        /*0030*/ 	.string	"-arch sm_100 -m 64 "



//--------------------- .note.nv.cuinfo           --------------------------
	.section	.note.nv.cuinfo,"",@"SHT_NOTE"
	.sectionflags	@"SHF_NOTE_NV_CUINFO"
        /*0018*/ 	.short	0x0002
        /*001a*/ 	.short	0x0064
        /*001c*/ 	.short	0x0082
	.zero		2


//--------------------- .nv.info                  --------------------------
	.section	.nv.info,"",@"SHT_CUDA_INFO"
	.align	4


	//----- nvinfo : EIATTR_REGCOUNT
	.align		4
        /*0000*/ 	.byte	0x04, 0x2f
        /*0002*/ 	.short	(.L_1 - .L_0)
	.align		4
.L_0:
        /*0004*/ 	.word	index@(_Z17distortion_gatherjPdS_S_PjS_)
        /*0008*/ 	.word	0x00000020


	//----- nvinfo : EIATTR_FRAME_SIZE
	.align		4
.L_1:
        /*000c*/ 	.byte	0x04, 0x11
        /*000e*/ 	.short	(.L_3 - .L_2)
	.align		4
.L_2:
        /*0010*/ 	.word	index@(_Z17distortion_gatherjPdS_S_PjS_)
        /*0014*/ 	.word	0x00000000


	//----- nvinfo : EIATTR_MIN_STACK_SIZE
	.align		4
.L_3:
        /*0018*/ 	.byte	0x04, 0x12
        /*001a*/ 	.short	(.L_5 - .L_4)
	.align		4
.L_4:
        /*001c*/ 	.word	index@(_Z17distortion_gatherjPdS_S_PjS_)
        /*0020*/ 	.word	0x00000000
.L_5:


//--------------------- .nv.compat                --------------------------
	.section	.nv.compat,"",@"SHT_CUDA_COMPAT_INFO"
	.align	4
        /*0000*/ 	.byte	0x02, 0x09, 0x00, 0x00, 0x02, 0x02, 0x01, 0x00, 0x02, 0x05, 0x05, 0x00, 0x03, 0x07, 0x01, 0x01
        /*0010*/ 	.byte	0x02, 0x03, 0x00, 0x00, 0x02, 0x06, 0x01, 0x00, 0x04, 0x0b, 0x08, 0x00, 0x01, 0x00, 0x00, 0x00
        /*0020*/ 	.byte	0x00, 0x00, 0x00, 0x00


//--------------------- .nv.info._Z17distortion_gatherjPdS_S_PjS_ --------------------------
	.section	.nv.info._Z17distortion_gatherjPdS_S_PjS_,"",@"SHT_CUDA_INFO"
	.sectionflags	@""
	.align	4


	//----- nvinfo : EIATTR_CUDA_API_VERSION
	.align		4
        /*0000*/ 	.byte	0x04, 0x37
        /*0002*/ 	.short	(.L_7 - .L_6)
.L_6:
        /*0004*/ 	.word	0x00000082


	//----- nvinfo : EIATTR_KPARAM_INFO
	.align		4
.L_7:
        /*0008*/ 	.byte	0x04, 0x17
        /*000a*/ 	.short	(.L_9 - .L_8)
.L_8:
        /*000c*/ 	.word	0x00000000
        /*0010*/ 	.short	0x0005
        /*0012*/ 	.short	0x0028
        /*0014*/ 	.byte	0x00, 0xf5, 0x21, 0x00


	//----- nvinfo : EIATTR_KPARAM_INFO
	.align		4
.L_9:
        /*0018*/ 	.byte	0x04, 0x17
        /*001a*/ 	.short	(.L_11 - .L_10)
.L_10:
        /*001c*/ 	.word	0x00000000
        /*0020*/ 	.short	0x0004
        /*0022*/ 	.short	0x0020
        /*0024*/ 	.byte	0x00, 0xf5, 0x21, 0x00


	//----- nvinfo : EIATTR_KPARAM_INFO
	.align		4
.L_11:
        /*0028*/ 	.byte	0x04, 0x17
        /*002a*/ 	.short	(.L_13 - .L_12)
.L_12:
        /*002c*/ 	.word	0x00000000
        /*0030*/ 	.short	0x0003
        /*0032*/ 	.short	0x0018
        /*0034*/ 	.byte	0x00, 0xf5, 0x21, 0x00


	//----- nvinfo : EIATTR_KPARAM_INFO
	.align		4
.L_13:
        /*0038*/ 	.byte	0x04, 0x17
        /*003a*/ 	.short	(.L_15 - .L_14)
.L_14:
        /*003c*/ 	.word	0x00000000
        /*0040*/ 	.short	0x0002
        /*0042*/ 	.short	0x0010
        /*0044*/ 	.byte	0x00, 0xf5, 0x21, 0x00


	//----- nvinfo : EIATTR_KPARAM_INFO
	.align		4
.L_15:
        /*0048*/ 	.byte	0x04, 0x17
        /*004a*/ 	.short	(.L_17 - .L_16)
.L_16:
        /*004c*/ 	.word	0x00000000
        /*0050*/ 	.short	0x0001
        /*0052*/ 	.short	0x0008
        /*0054*/ 	.byte	0x00, 0xf5, 0x21, 0x00


	//----- nvinfo : EIATTR_KPARAM_INFO
	.align		4
.L_17:
        /*0058*/ 	.byte	0x04, 0x17
        /*005a*/ 	.short	(.L_19 - .L_18)
.L_18:
        /*005c*/ 	.word	0x00000000
        /*0060*/ 	.short	0x0000
        /*0062*/ 	.short	0x0000
        /*0064*/ 	.byte	0x00, 0xf0, 0x11, 0x00


	//----- nvinfo : EIATTR_SPARSE_MMA_MASK
	.align		4
.L_19:
        /*0068*/ 	.byte	0x03, 0x50
        /*006a*/ 	.short	0x0000


	//----- nvinfo : EIATTR_MAXREG_COUNT
	.align		4
        /*006c*/ 	.byte	0x03, 0x1b
        /*006e*/ 	.short	0x00ff


	//----- nvinfo : EIATTR_NUM_BARRIERS
	.align		4
        /*0070*/ 	.byte	0x02, 0x4c
        /*0072*/ 	.byte	0x01
	.zero		1


	//----- nvinfo : EIATTR_MERCURY_ISA_VERSION
	.align		4
        /*0074*/ 	.byte	0x03, 0x5f
        /*0076*/ 	.short	0x0101


	//----- nvinfo : EIATTR_VRC_CTA_INIT_COUNT
	.align		4
        /*0078*/ 	.byte	0x02, 0x4a
	.zero		1
	.zero		1


	//----- nvinfo : EIATTR_EXIT_INSTR_OFFSETS
	.align		4
        /*007c*/ 	.byte	0x04, 0x1c
        /*007e*/ 	.short	(.L_21 - .L_20)


	//   ....[0]....
.L_20:
        /*0080*/ 	.word	0x000018e0


	//----- nvinfo : EIATTR_CRS_STACK_SIZE
	.align		4
.L_21:
        /*0084*/ 	.byte	0x04, 0x1e
        /*0086*/ 	.short	(.L_23 - .L_22)
.L_22:
        /*0088*/ 	.word	0x00000000


	//----- nvinfo : EIATTR_CBANK_PARAM_SIZE
	.align		4
.L_23:
        /*008c*/ 	.byte	0x03, 0x19
        /*008e*/ 	.short	0x0030


	//----- nvinfo : EIATTR_PARAM_CBANK
	.align		4
        /*0090*/ 	.byte	0x04, 0x0a
        /*0092*/ 	.short	(.L_25 - .L_24)
	.align		4
.L_24:
        /*0094*/ 	.word	index@(.nv.constant0._Z17distortion_gatherjPdS_S_PjS_)
        /*0098*/ 	.short	0x0380
        /*009a*/ 	.short	0x0030


	//----- nvinfo : EIATTR_SW_WAR
	.align		4
.L_25:
        /*009c*/ 	.byte	0x04, 0x36
        /*009e*/ 	.short	(.L_27 - .L_26)
.L_26:
        /*00a0*/ 	.word	0x00000008
.L_27:


//--------------------- .nv.callgraph             --------------------------
	.section	.nv.callgraph,"",@"SHT_CUDA_CALLGRAPH"
	.align	4
	.sectionentsize	8
	.align		4
        /*0000*/ 	.word	0x00000000
	.align		4
        /*0004*/ 	.word	0xffffffff
	.align		4
        /*0008*/ 	.word	0x00000000
	.align		4
        /*000c*/ 	.word	0xfffffffe
	.align		4
        /*0010*/ 	.word	0x00000000
	.align		4
        /*0014*/ 	.word	0xfffffffd
	.align		4
        /*0018*/ 	.word	0x00000000
	.align		4
        /*001c*/ 	.word	0xfffffffc


//--------------------- .text._Z17distortion_gatherjPdS_S_PjS_ --------------------------
	.section	.text._Z17distortion_gatherjPdS_S_PjS_,"ax",@progbits
	.align	128
        .global         _Z17distortion_gatherjPdS_S_PjS_
        .type           _Z17distortion_gatherjPdS_S_PjS_,@function
        .size           _Z17distortion_gatherjPdS_S_PjS_,(.L_x_14 - _Z17distortion_gatherjPdS_S_PjS_)
        .other          _Z17distortion_gatherjPdS_S_PjS_,@"STO_CUDA_ENTRY STV_DEFAULT"
_Z17distortion_gatherjPdS_S_PjS_:
.text._Z17distortion_gatherjPdS_S_PjS_:
[----:B------:R-:W-:Y:S01]  /*0000*/  LDC R1, c[0x0][0x37c] ;  /* 0x0000df00ff017b82 */ /* 0x000fe20000000800 */
[----:B------:R-:W0:Y:S07]  /*0010*/  S2R R3, SR_TID.X ;  /* 0x0000000000037919 */ /* 0x000e2e0000002100 */
[----:B------:R-:W0:Y:S01]  /*0020*/  S2UR UR4, SR_CTAID.X ;  /* 0x00000000000479c3 */ /* 0x000e220000002500 */
[----:B------:R-:W1:Y:S07]  /*0030*/  LDCU.64 UR6, c[0x0][0x358] ;  /* 0x00006b00ff0677ac */ /* 0x000e6e0008000a00 */
[----:B------:R-:W0:Y:S08]  /*0040*/  LDC R4, c[0x0][0x360] ;  /* 0x0000d800ff047b82 */ /* 0x000e300000000800 */
[----:B------:R-:W2:Y:S08]  /*0050*/  LDC.64 R20, c[0x0][0x388] ;  /* 0x0000e200ff147b82 */ /* 0x000eb00000000a00 */
[----:B------:R-:W3:Y:S01]  /*0060*/  LDC.64 R6, c[0x0][0x3a0] ;  /* 0x0000e800ff067b82 */ /* 0x000ee20000000a00 */
[----:B0-----:R-:W-:-:S07]  /*0070*/  IMAD R18, R4, UR4, R3 ;  /* 0x0000000404127c24 */ /* 0x001fce000f8e0203 */
[----:B------:R-:W0:Y:S01]  /*0080*/  LDC R2, c[0x0][0x380] ;  /* 0x0000e000ff027b82 */ /* 0x000e220000000800 */
[----:B--2---:R-:W-:-:S06]  /*0090*/  IMAD.WIDE.U32 R20, R18, 0x8, R20 ;  /* 0x0000000812147825 */ /* 0x004fcc00078e0014 */
[----:B-1----:R-:W5:Y:S01]  /*00a0*/  LDG.E.64 R20, desc[UR6][R20.64] ;  /* 0x0000000614147981 */ /* 0x002f62000c1e1b00 */
[----:B---3--:R-:W-:-:S05]  /*00b0*/  IMAD.WIDE.U32 R6, R18, 0x4, R6 ;  /* 0x0000000412067825 */ /* 0x008fca00078e0006 */
[----:B------:R1:W5:Y:S01]  /*00c0*/  LDG.E R0, desc[UR6][R6.64] ;  /* 0x0000000606007981 */ /* 0x000362000c1e1900 */
[----:B0-----:R-:W-:-:S13]  /*00d0*/  ISETP.GT.U32.AND P0, PT, R4, R2, PT ;  /* 0x000000020400720c */ /* 0x001fda0003f04070 */
[----:B-1----:R-:W-:Y:S05]  /*00e0*/  @P0 BRA `(.L_x_0) ;  /* 0x0000000c00580947 */ /* 0x002fea0003800000 */
[----:B------:R-:W0:Y:S01]  /*00f0*/  I2F.U32.RP R5, R4 ;  /* 0x0000000400057306 */ /* 0x000e220000209000 */
[----:B------:R-:W-:-:S07]  /*0100*/  ISETP.NE.U32.AND P2, PT, R4, RZ, PT ;  /* 0x000000ff0400720c */ /* 0x000fce0003f45070 */
[----:B0-----:R-:W0:Y:S02]  /*0110*/  MUFU.RCP R5, R5 ;  /* 0x0000000500057308 */ /* 0x001e240000001000 */
[----:B0-----:R-:W-:Y:S01]  /*0120*/  IADD3 R6, PT, PT, R5, 0xffffffe, RZ ;  /* 0x0ffffffe05067810 */ /* 0x001fe20007ffe0ff */
[----:B------:R-:W-:-:S05]  /*0130*/  IMAD.MOV.U32 R5, RZ, RZ, RZ ;  /* 0x000000ffff057224 */ /* 0x000fca00078e00ff */
[----:B------:R0:W1:Y:S02]  /*0140*/  F2I.FTZ.U32.TRUNC.NTZ R7, R6 ;  /* 0x0000000600077305 */ /* 0x000064000021f000 */
[----:B0-----:R-:W-:Y:S02]  /*0150*/  HFMA2 R6, -RZ, RZ, 0, 0 ;  /* 0x00000000ff067431 */ /* 0x001fe400000001ff */
[----:B-1----:R-:W-:-:S04]  /*0160*/  IMAD.MOV R9, RZ, RZ, -R7 ;  /* 0x000000ffff097224 */ /* 0x002fc800078e0a07 */
[----:B------:R-:W-:-:S04]  /*0170*/  IMAD R9, R9, R4, RZ ;  /* 0x0000000409097224 */ /* 0x000fc800078e02ff */
[----:B------:R-:W-:-:S06]  /*0180*/  IMAD.HI.U32 R7, R7, R9, R6 ;  /* 0x0000000907077227 */ /* 0x000fcc00078e0006 */
[----:B------:R-:W-:-:S04]  /*0190*/  IMAD.HI.U32 R7, R7, R2, RZ ;  /* 0x0000000207077227 */ /* 0x000fc800078e00ff */
[----:B------:R-:W-:-:S04]  /*01a0*/  IMAD.MOV R9, RZ, RZ, -R7 ;  /* 0x000000ffff097224 */ /* 0x000fc800078e0a07 */
[----:B------:R-:W-:-:S05]  /*01b0*/  IMAD R9, R4, R9, R2 ;  /* 0x0000000904097224 */ /* 0x000fca00078e0202 */
[----:B------:R-:W-:-:S13]  /*01c0*/  ISETP.GE.U32.AND P0, PT, R9, R4, PT ;  /* 0x000000040900720c */ /* 0x000fda0003f06070 */
[----:B------:R-:W-:Y:S01]  /*01d0*/  @P0 IADD3 R9, PT, PT, R9, -R4, RZ ;  /* 0x8000000409090210 */ /* 0x000fe20007ffe0ff */
[----:B------:R-:W-:-:S03]  /*01e0*/  @P0 VIADD R7, R7, 0x1 ;  /* 0x0000000107070836 */ /* 0x000fc60000000000 */
[----:B------:R-:W-:-:S13]  /*01f0*/  ISETP.GE.U32.AND P1, PT, R9, R4, PT ;  /* 0x000000040900720c */ /* 0x000fda0003f26070 */
[----:B------:R-:W-:Y:S02]  /*0200*/  @P1 IADD3 R7, PT, PT, R7, 0x1, RZ ;  /* 0x0000000107071810 */ /* 0x000fe40007ffe0ff */
[----:B------:R-:W-:-:S04]  /*0210*/  @!P2 LOP3.LUT R7, RZ, R4, RZ, 0x33, !PT ;  /* 0x00000004ff07a212 */ /* 0x000fc800078e33ff */
[C---:B------:R-:W-:Y:S02]  /*0220*/  ISETP.GE.U32.AND P0, PT, R7.reuse, 0x4, PT ;  /* 0x000000040700780c */ /* 0x040fe40003f06070 */
[----:B------:R-:W-:-:S04]  /*0230*/  VIMNMX.U32 R7, PT, PT, R7, 0x1, !PT ;  /* 0x0000000107077848 */ /* 0x000fc80007fe0000 */
[----:B------:R-:W-:-:S07]  /*0240*/  LOP3.LUT R6, R7, 0x3, RZ, 0xc0, !PT ;  /* 0x0000000307067812 */ /* 0x000fce00078ec0ff */
[----:B------:R-:W-:Y:S05]  /*0250*/  @!P0 BRA `(.L_x_1) ;  /* 0x0000000800b48947 */ /* 0x000fea0003800000 */
[----:B------:R-:W0:Y:S01]  /*0260*/  S2UR UR5, SR_CgaCtaId ;  /* 0x00000000000579c3 */ /* 0x000e220000008800 */
[----:B------:R-:W-:Y:S01]  /*0270*/  LOP3.LUT R5, R7, 0xfffffffc, RZ, 0xc0, !PT ;  /* 0xfffffffc07057812 */ /* 0x000fe200078ec0ff */
[----:B------:R-:W-:Y:S01]  /*0280*/  UMOV UR4, 0x400 ;  /* 0x0000040000047882 */ /* 0x000fe20000000000 */
[----:B------:R-:W-:Y:S01]  /*0290*/  IMAD.IADD R7, R3, 0x1, R4 ;  /* 0x0000000103077824 */ /* 0x000fe200078e0204 */
[C---:B------:R-:W-:Y:S01]  /*02a0*/  LEA R19, R4.reuse, R3, 0x1 ;  /* 0x0000000304137211 */ /* 0x040fe200078e08ff */
[--C-:B------:R-:W-:Y:S01]  /*02b0*/  IMAD R22, R4, 0x3, R3.reuse ;  /* 0x0000000304167824 */ /* 0x100fe200078e0203 */
[----:B------:R-:W-:Y:S01]  /*02c0*/  IADD3 R24, PT, PT, -R5, RZ, RZ ;  /* 0x000000ff05187210 */ /* 0x000fe20007ffe1ff */
[----:B------:R-:W-:Y:S01]  /*02d0*/  IMAD.MOV.U32 R23, RZ, RZ, R3 ;  /* 0x000000ffff177224 */ /* 0x000fe200078e0003 */
[----:B------:R-:W1:Y:S02]  /*02e0*/  LDC.64 R8, c[0x0][0x390] ;  /* 0x0000e400ff087b82 */ /* 0x000e640000000a00 */
[----:B------:R-:W-:Y:S01]  /*02f0*/  ISETP.GE.AND P0, PT, R24, RZ, PT ;  /* 0x000000ff1800720c */ /* 0x000fe20003f06270 */
[----:B0-----:R-:W-:-:S06]  /*0300*/  ULEA UR4, UR5, UR4, 0x18 ;  /* 0x0000000405047291 */ /* 0x001fcc000f8ec0ff */
[----:B------:R-:W-:-:S06]  /*0310*/  LEA R25, R3, UR4, 0x3 ;  /* 0x0000000403197c11 */ /* 0x000fcc000f8e18ff */
[----:B------:R-:W-:Y:S05]  /*0320*/  @P0 BRA `(.L_x_2) ;  /* 0x0000000800240947 */ /* 0x000fea0003800000 */
[----:B------:R-:W-:Y:S02]  /*0330*/  IADD3 R10, PT, PT, -R24, RZ, RZ ;  /* 0x000000ff180a7210 */ /* 0x000fe40007ffe1ff */
[----:B------:R-:W-:Y:S02]  /*0340*/  PLOP3.LUT P0, PT, PT, PT, PT, 0x80, 0x8 ;  /* 0x000000000008781c */ /* 0x000fe40003f0f070 */
[----:B------:R-:W-:-:S13]  /*0350*/  ISETP.GT.AND P1, PT, R10, 0xc, PT ;  /* 0x0000000c0a00780c */ /* 0x000fda0003f24270 */
[----:B------:R-:W-:Y:S05]  /*0360*/  @!P1 BRA `(.L_x_3) ;  /* 0x0000000400549947 */ /* 0x000fea0003800000 */
[----:B------:R-:W0:Y:S01]  /*0370*/  LDC.64 R10, c[0x0][0x390] ;  /* 0x0000e400ff0a7b82 */ /* 0x000e220000000a00 */
[----:B------:R-:W-:-:S13]  /*0380*/  PLOP3.LUT P0, PT, PT, PT, PT, 0x8, 0x80 ;  /* 0x000000000080781c */ /* 0x000fda0003f0e170 */
.L_x_4:
[----:B0--3--:R-:W-:-:S06]  /*0390*/  IMAD.WIDE.U32 R12, R23, 0x8, R10 ;  /* 0x00000008170c7825 */ /* 0x009fcc00078e000a */
[----:B------:R-:W2:Y:S01]  /*03a0*/  LDG.E.64 R12, desc[UR6][R12.64] ;  /* 0x000000060c0c7981 */ /* 0x000ea2000c1e1b00 */
[----:B------:R-:W-:-:S04]  /*03b0*/  IMAD.WIDE.U32 R16, R7, 0x8, R10 ;  /* 0x0000000807107825 */ /* 0x000fc800078e000a */
[--C-:B------:R-:W-:Y:S02]  /*03c0*/  IMAD.WIDE.U32 R14, R19, 0x8, R10.reuse ;  /* 0x00000008130e7825 */ /* 0x100fe400078e000a */
[----:B------:R-:W3:Y:S04]  /*03d0*/  LDG.E.64 R16, desc[UR6][R16.64] ;  /* 0x0000000610107981 */ /* 0x000ee8000c1e1b00 */
[----:B------:R-:W4:Y:S04]  /*03e0*/  LDG.E.64 R14, desc[UR6][R14.64] ;  /* 0x000000060e0e7981 */ /* 0x000f28000c1e1b00 */
[----:B--2---:R0:W-:Y:S02]  /*03f0*/  STS.64 [R25], R12 ;  /* 0x0000000c19007388 */ /* 0x0041e40000000a00 */
[----:B0-----:R-:W-:-:S06]  /*0400*/  IMAD.WIDE.U32 R12, R22, 0x8, R10 ;  /* 0x00000008160c7825 */ /* 0x001fcc00078e000a */
[----:B------:R-:W2:Y:S01]  /*0410*/  LDG.E.64 R12, desc[UR6][R12.64] ;  /* 0x000000060c0c7981 */ /* 0x000ea2000c1e1b00 */
[C---:B------:R-:W-:Y:S01]  /*0420*/  IMAD R27, R4.reuse, 0x8, R25 ;  /* 0x00000008041b7824 */ /* 0x040fe200078e0219 */
[C---:B------:R-:W-:Y:S01]  /*0430*/  LEA R29, R4.reuse, R25, 0x4 ;  /* 0x00000019041d7211 */ /* 0x040fe200078e20ff */
[C---:B------:R-:W-:Y:S01]  /*0440*/  IMAD R23, R4.reuse, 0x4, R23 ;  /* 0x0000000404177824 */ /* 0x040fe200078e0217 */
[C---:B------:R-:W-:Y:S02]  /*0450*/  LEA R7, R4.reuse, R7, 0x2 ;  /* 0x0000000704077211 */ /* 0x040fe400078e10ff */
[----:B---3--:R-:W-:Y:S01]  /*0460*/  STS.64 [R27], R16 ;  /* 0x000000101b007388 */ /* 0x008fe20000000a00 */
[----:B------:R-:W-:-:S03]  /*0470*/  IMAD R26, R4, 0x18, R25 ;  /* 0x00000018041a7824 */ /* 0x000fc600078e0219 */
[----:B----4-:R0:W-:Y:S01]  /*0480*/  STS.64 [R29], R14 ;  /* 0x0000000e1d007388 */ /* 0x0101e20000000a00 */
[----:B------:R-:W-:Y:S02]  /*0490*/  IMAD R19, R4, 0x4, R19 ;  /* 0x0000000404137824 */ /* 0x000fe400078e0213 */
[----:B0-----:R-:W-:-:S04]  /*04a0*/  IMAD.WIDE.U32 R14, R23, 0x8, R10 ;  /* 0x00000008170e7825 */ /* 0x001fc800078e000a */
[--C-:B------:R-:W-:Y:S02]  /*04b0*/  IMAD.WIDE.U32 R16, R7, 0x8, R10.reuse ;  /* 0x0000000807107825 */ /* 0x100fe400078e000a */
[----:B------:R-:W3:Y:S04]  /*04c0*/  LDG.E.64 R14, desc[UR6][R14.64] ;  /* 0x000000060e0e7981 */ /* 0x000ee8000c1e1b00 */
[----:B------:R-:W4:Y:S04]  /*04d0*/  LDG.E.64 R16, desc[UR6][R16.64] ;  /* 0x0000000610107981 */ /* 0x000f28000c1e1b00 */
[----:B--2---:R0:W-:Y:S02]  /*04e0*/  STS.64 [R26], R12 ;  /* 0x0000000c1a007388 */ /* 0x0041e40000000a00 */
[----:B0-----:R-:W-:-:S06]  /*04f0*/  IMAD.WIDE.U32 R12, R19, 0x8, R10 ;  /* 0x00000008130c7825 */ /* 0x001fcc00078e000a */
[----:B------:R-:W2:Y:S01]  /*0500*/  LDG.E.64 R12, desc[UR6][R12.64] ;  /* 0x000000060c0c7981 */ /* 0x000ea2000c1e1b00 */
[C---:B------:R-:W-:Y:S02]  /*0510*/  LEA R25, R4.reuse, R25, 0x5 ;  /* 0x0000001904197211 */ /* 0x040fe400078e28ff */
[C---:B------:R-:W-:Y:S02]  /*0520*/  LEA R22, R4.reuse, R22, 0x2 ;  /* 0x0000001604167211 */ /* 0x040fe400078e10ff */
[C---:B------:R-:W-:Y:S01]  /*0530*/  LEA R23, R4.reuse, R23, 0x2 ;  /* 0x0000001704177211 */ /* 0x040fe200078e10ff */
[C-C-:B------:R-:W-:Y:S02]  /*0540*/  IMAD R27, R4.reuse, 0x8, R25.reuse ;  /* 0x00000008041b7824 */ /* 0x140fe400078e0219 */
[C---:B------:R-:W-:Y:S01]  /*0550*/  IMAD R29, R4.reuse, 0x10, R25 ;  /* 0x00000010041d7824 */ /* 0x040fe200078e0219 */
[----:B---3--:R0:W-:Y:S01]  /*0560*/  STS.64 [R25], R14 ;  /* 0x0000000e19007388 */ /* 0x0081e20000000a00 */
[----:B------:R-:W-:-:S03]  /*0570*/  IMAD R7, R4, 0x4, R7 ;  /* 0x0000000404077824 */ /* 0x000fc600078e0207 */
[----:B----4-:R3:W-:Y:S01]  /*0580*/  STS.64 [R27], R16 ;  /* 0x000000101b007388 */ /* 0x0107e20000000a00 */
[----:B0-----:R-:W-:-:S04]  /*0590*/  IMAD.WIDE.U32 R14, R22, 0x8, R10 ;  /* 0x00000008160e7825 */ /* 0x001fc800078e000a */
[--C-:B---3--:R-:W-:Y:S02]  /*05a0*/  IMAD.WIDE.U32 R16, R23, 0x8, R10.reuse ;  /* 0x0000000817107825 */ /* 0x108fe400078e000a */
        /* <DEDUP_REMOVED lines=9> */
[C---:B------:R-:W-:Y:S01]  /*0640*/  LEA R29, R4.reuse, R25, 0x3 ;  /* 0x00000019041d7211 */ /* 0x040fe200078e18ff */
        /* <DEDUP_REMOVED lines=10> */
[C---:B------:R-:W-:Y:S02]  /*06f0*/  LEA R27, R4.reuse, R25, 0x4 ;  /* 0x00000019041b7211 */ /* 0x040fe400078e20ff */
[C---:B------:R-:W-:Y:S01]  /*0700*/  LEA R7, R4.reuse, R7, 0x2 ;  /* 0x0000000704077211 */ /* 0x040fe200078e10ff */
[C-C-:B------:R-:W-:Y:S01]  /*0710*/  IMAD R26, R4.reuse, 0x18, R25.reuse ;  /* 0x00000018041a7824 */ /* 0x140fe200078e0219 */
[C---:B------:R-:W-:Y:S01]  /*0720*/  LEA R19, R4.reuse, R19, 0x2 ;  /* 0x0000001304137211 */ /* 0x040fe200078e10ff */
[C---:B------:R-:W-:Y:S01]  /*0730*/  IMAD R25, R4.reuse, 0x20, R25 ;  /* 0x0000002004197824 */ /* 0x040fe200078e0219 */
[----:B------:R-:W-:Y:S01]  /*0740*/  LEA R22, R4, R22, 0x2 ;  /* 0x0000001604167211 */ /* 0x000fe200078e10ff */
[----:B---3--:R0:W-:Y:S04]  /*0750*/  STS.64 [R27], R14 ;  /* 0x0000000e1b007388 */ /* 0x0081e80000000a00 */
[----:B----4-:R3:W-:Y:S01]  /*0760*/  STS.64 [R26], R16 ;  /* 0x000000101a007388 */ /* 0x0107e20000000a00 */
[----:B0-----:R-:W-:-:S05]  /*0770*/  IMAD.WIDE.U32 R14, R7, 0x8, R10 ;  /* 0x00000008070e7825 */ /* 0x001fca00078e000a */
[----:B---3--:R0:W3:Y:S02]  /*0780*/  LDG.E.64 R16, desc[UR6][R14.64] ;  /* 0x000000060e107981 */ /* 0x0080e4000c1e1b00 */
[----:B0-----:R-:W-:-:S06]  /*0790*/  IMAD.WIDE.U32 R14, R19, 0x8, R10 ;  /* 0x00000008130e7825 */ /* 0x001fcc00078e000a */
[----:B------:R-:W4:Y:S04]  /*07a0*/  LDG.E.64 R14, desc[UR6][R14.64] ;  /* 0x000000060e0e7981 */ /* 0x000f28000c1e1b00 */
[----:B--2---:R0:W-:Y:S02]  /*07b0*/  STS.64 [R25], R12 ;  /* 0x0000000c19007388 */ /* 0x0041e40000000a00 */
[----:B0-----:R-:W-:-:S06]  /*07c0*/  IMAD.WIDE.U32 R12, R22, 0x8, R10 ;  /* 0x00000008160c7825 */ /* 0x001fcc00078e000a */
[----:B------:R-:W2:Y:S01]  /*07d0*/  LDG.E.64 R12, desc[UR6][R12.64] ;  /* 0x000000060c0c7981 */ /* 0x000ea2000c1e1b00 */
[C-C-:B------:R-:W-:Y:S01]  /*07e0*/  IMAD R27, R4.reuse, 0x8, R25.reuse ;  /* 0x00000008041b7824 */ /* 0x140fe200078e0219 */
[C---:B------:R-:W-:Y:S01]  /*07f0*/  LEA R29, R4.reuse, R25, 0x4 ;  /* 0x00000019041d7211 */ /* 0x040fe200078e20ff */
[----:B------:R-:W-:Y:S01]  /*0800*/  IMAD R26, R4, 0x18, R25 ;  /* 0x00000018041a7824 */ /* 0x000fe200078e0219 */
[----:B------:R-:W-:Y:S02]  /*0810*/  IADD3 R24, PT, PT, R24, 0x10, RZ ;  /* 0x0000001018187810 */ /* 0x000fe40007ffe0ff */
[----:B---3--:R3:W-:Y:S02]  /*0820*/  STS.64 [R27], R16 ;  /* 0x000000101b007388 */ /* 0x0087e40000000a00 */
[----:B------:R-:W-:Y:S02]  /*0830*/  ISETP.GE.AND P1, PT, R24, -0xc, PT ;  /* 0xfffffff41800780c */ /* 0x000fe40003f26270 */
[----:B----4-:R3:W-:Y:S01]  /*0840*/  STS.64 [R29], R14 ;  /* 0x0000000e1d007388 */ /* 0x0107e20000000a00 */
[C---:B------:R-:W-:Y:S01]  /*0850*/  IMAD R23, R4.reuse, 0x4, R23 ;  /* 0x0000000404177824 */ /* 0x040fe200078e0217 */
[C---:B------:R-:W-:Y:S01]  /*0860*/  LEA R7, R4.reuse, R7, 0x2 ;  /* 0x0000000704077211 */ /* 0x040fe200078e10ff */
[C---:B------:R-:W-:Y:S01]  /*0870*/  IMAD R22, R4.reuse, 0x4, R22 ;  /* 0x0000000404167824 */ /* 0x040fe200078e0216 */
[----:B------:R-:W-:-:S02]  /*0880*/  LEA R19, R4, R19, 0x2 ;  /* 0x0000001304137211 */ /* 0x000fc400078e10ff */
[----:B------:R-:W-:Y:S01]  /*0890*/  LEA R25, R4, R25, 0x5 ;  /* 0x0000001904197211 */ /* 0x000fe200078e28ff */
[----:B--2---:R3:W-:Y:S04]  /*08a0*/  STS.64 [R26], R12 ;  /* 0x0000000c1a007388 */ /* 0x0047e80000000a00 */
[----:B------:R-:W-:Y:S05]  /*08b0*/  @!P1 BRA `(.L_x_4) ;  /* 0xfffffff800b49947 */ /* 0x000fea000383ffff */
.L_x_3:
[----:B------:R-:W-:-:S04]  /*08c0*/  IADD3 R10, PT, PT, -R24, RZ, RZ ;  /* 0x000000ff180a7210 */ /* 0x000fc80007ffe1ff */
[----:B------:R-:W-:-:S13]  /*08d0*/  ISETP.GT.AND P1, PT, R10, 0x4, PT ;  /* 0x000000040a00780c */ /* 0x000fda0003f24270 */
[----:B------:R-:W-:Y:S05]  /*08e0*/  @!P1 BRA `(.L_x_5) ;  /* 0x0000000000ac9947 */ /* 0x000fea0003800000 */
[----:B---3--:R-:W0:Y:S02]  /*08f0*/  LDC.64 R16, c[0x0][0x390] ;  /* 0x0000e400ff107b82 */ /* 0x008e240000000a00 */
[----:B0-----:R-:W-:-:S06]  /*0900*/  IMAD.WIDE.U32 R10, R23, 0x8, R16 ;  /* 0x00000008170a7825 */ /* 0x001fcc00078e0010 */
        /* <DEDUP_REMOVED lines=8> */
[C-C-:B------:R-:W-:Y:S01]  /*0990*/  IMAD R27, R4.reuse, 0x8, R25.reuse ;  /* 0x00000008041b7824 */ /* 0x140fe200078e0219 */
[C---:B------:R-:W-:Y:S01]  /*09a0*/  LEA R29, R4.reuse, R25, 0x4 ;  /* 0x00000019041d7211 */ /* 0x040fe200078e20ff */
[C---:B------:R-:W-:Y:S01]  /*09b0*/  IMAD R26, R4.reuse, 0x18, R25 ;  /* 0x00000018041a7824 */ /* 0x040fe200078e0219 */
[C---:B------:R-:W-:Y:S01]  /*09c0*/  LEA R23, R4.reuse, R23, 0x2 ;  /* 0x0000001704177211 */ /* 0x040fe200078e10ff */
[C---:B------:R-:W-:Y:S01]  /*09d0*/  IMAD R7, R4.reuse, 0x4, R7 ;  /* 0x0000000404077824 */ /* 0x040fe200078e0207 */
[C---:B------:R-:W-:Y:S01]  /*09e0*/  LEA R19, R4.reuse, R19, 0x2 ;  /* 0x0000001304137211 */ /* 0x040fe200078e10ff */
[----:B---3--:R0:W-:Y:S01]  /*09f0*/  STS.64 [R27], R14 ;  /* 0x0000000e1b007388 */ /* 0x0081e20000000a00 */
[----:B------:R-:W-:-:S03]  /*0a00*/  LEA R22, R4, R22, 0x2 ;  /* 0x0000001604167211 */ /* 0x000fc600078e10ff */
[----:B0-----:R-:W-:-:S06]  /*0a10*/  IMAD.WIDE.U32 R14, R19, 0x8, R16 ;  /* 0x00000008130e7825 */ /* 0x001fcc00078e0010 */
[----:B------:R-:W3:Y:S04]  /*0a20*/  LDG.E.64 R14, desc[UR6][R14.64] ;  /* 0x000000060e0e7981 */ /* 0x000ee8000c1e1b00 */
[----:B--2---:R0:W-:Y:S04]  /*0a30*/  STS.64 [R29], R10 ;  /* 0x0000000a1d007388 */ /* 0x0041e80000000a00 */
[----:B----4-:R2:W-:Y:S01]  /*0a40*/  STS.64 [R26], R12 ;  /* 0x0000000c1a007388 */ /* 0x0105e20000000a00 */
[----:B0-----:R-:W-:-:S04]  /*0a50*/  IMAD.WIDE.U32 R10, R23, 0x8, R16 ;  /* 0x00000008170a7825 */ /* 0x001fc800078e0010 */
[--C-:B--2---:R-:W-:Y:S02]  /*0a60*/  IMAD.WIDE.U32 R12, R7, 0x8, R16.reuse ;  /* 0x00000008070c7825 */ /* 0x104fe400078e0010 */
[----:B------:R-:W2:Y:S02]  /*0a70*/  LDG.E.64 R10, desc[UR6][R10.64] ;  /* 0x000000060a0a7981 */ /* 0x000ea4000c1e1b00 */
[----:B------:R-:W-:Y:S02]  /*0a80*/  IMAD.WIDE.U32 R16, R22, 0x8, R16 ;  /* 0x0000000816107825 */ /* 0x000fe400078e0010 */
[----:B------:R-:W4:Y:S04]  /*0a90*/  LDG.E.64 R12, desc[UR6][R12.64] ;  /* 0x000000060c0c7981 */ /* 0x000f28000c1e1b00 */
[----:B------:R-:W3:Y:S01]  /*0aa0*/  LDG.E.64 R16, desc[UR6][R16.64] ;  /* 0x0000000610107981 */ /* 0x000ee2000c1e1b00 */
[----:B------:R-:W-:-:S05]  /*0ab0*/  IMAD R25, R4, 0x20, R25 ;  /* 0x0000002004197824 */ /* 0x000fca00078e0219 */
[CC--:B------:R-:W-:Y:S01]  /*0ac0*/  LEA R27, R4.reuse, R25.reuse, 0x3 ;  /* 0x00000019041b7211 */ /* 0x0c0fe200078e18ff */
[C---:B------:R-:W-:Y:S01]  /*0ad0*/  IMAD R26, R4.reuse, 0x18, R25 ;  /* 0x00000018041a7824 */ /* 0x040fe200078e0219 */
[----:B------:R-:W-:Y:S01]  /*0ae0*/  LEA R29, R4, R25, 0x4 ;  /* 0x00000019041d7211 */ /* 0x000fe200078e20ff */
[----:B------:R-:W-:Y:S01]  /*0af0*/  VIADD R24, R24, 0x8 ;  /* 0x0000000818187836 */ /* 0x000fe20000000000 */
[----:B------:R-:W-:Y:S01]  /*0b00*/  PLOP3.LUT P0, PT, PT, PT, PT, 0x8, 0x80 ;  /* 0x000000000080781c */ /* 0x000fe20003f0e170 */
[C---:B------:R-:W-:Y:S01]  /*0b10*/  IMAD R22, R4.reuse, 0x4, R22 ;  /* 0x0000000404167824 */ /* 0x040fe200078e0216 */
[C---:B------:R-:W-:Y:S02]  /*0b20*/  LEA R7, R4.reuse, R7, 0x2 ;  /* 0x0000000704077211 */ /* 0x040fe400078e10ff */
[C---:B------:R-:W-:Y:S02]  /*0b30*/  LEA R19, R4.reuse, R19, 0x2 ;  /* 0x0000001304137211 */ /* 0x040fe400078e10ff */
[C---:B------:R-:W-:Y:S01]  /*0b40*/  LEA R23, R4.reuse, R23, 0x2 ;  /* 0x0000001704177211 */ /* 0x040fe200078e10ff */
[----:B--2---:R0:W-:Y:S04]  /*0b50*/  STS.64 [R25], R10 ;  /* 0x0000000a19007388 */ /* 0x0041e80000000a00 */
[----:B----4-:R2:W-:Y:S04]  /*0b60*/  STS.64 [R27], R12 ;  /* 0x0000000c1b007388 */ /* 0x0105e80000000a00 */
[----:B---3--:R2:W-:Y:S04]  /*0b70*/  STS.64 [R29], R14 ;  /* 0x0000000e1d007388 */ /* 0x0085e80000000a00 */
[----:B------:R2:W-:Y:S01]  /*0b80*/  STS.64 [R26], R16 ;  /* 0x000000101a007388 */ /* 0x0005e20000000a00 */
[----:B0-----:R-:W-:-:S07]  /*0b90*/  LEA R25, R4, R25, 0x5 ;  /* 0x0000001904197211 */ /* 0x001fce00078e28ff */
.L_x_5:
[----:B------:R-:W-:-:S13]  /*0ba0*/  ISETP.NE.OR P0, PT, R24, RZ, P0 ;  /* 0x000000ff1800720c */ /* 0x000fda0000705670 */
[----:B------:R-:W-:Y:S05]  /*0bb0*/  @!P0 BRA `(.L_x_1) ;  /* 0x00000000005c8947 */ /* 0x000fea0003800000 */
.L_x_2:
[----:B-123--:R-:W-:-:S04]  /*0bc0*/  IMAD.WIDE.U32 R16, R23, 0x8, R8 ;  /* 0x0000000817107825 */ /* 0x00efc800078e0008 */
[--C-:B------:R-:W-:Y:S02]  /*0bd0*/  IMAD.WIDE.U32 R14, R7, 0x8, R8.reuse ;  /* 0x00000008070e7825 */ /* 0x100fe400078e0008 */
[----:B------:R-:W2:Y:S02]  /*0be0*/  LDG.E.64 R16, desc[UR6][R16.64] ;  /* 0x0000000610107981 */ /* 0x000ea4000c1e1b00 */
[--C-:B------:R-:W-:Y:S02]  /*0bf0*/  IMAD.WIDE.U32 R12, R19, 0x8, R8.reuse ;  /* 0x00000008130c7825 */ /* 0x100fe400078e0008 */
[----:B------:R-:W3:Y:S02]  /*0c00*/  LDG.E.64 R14, desc[UR6][R14.64] ;  /* 0x000000060e0e7981 */ /* 0x000ee4000c1e1b00 */
[----:B------:R-:W-:Y:S02]  /*0c10*/  IMAD.WIDE.U32 R10, R22, 0x8, R8 ;  /* 0x00000008160a7825 */ /* 0x000fe400078e0008 */
[----:B------:R-:W4:Y:S04]  /*0c20*/  LDG.E.64 R12, desc[UR6][R12.64] ;  /* 0x000000060c0c7981 */ /* 0x000f28000c1e1b00 */
[----:B------:R-:W4:Y:S01]  /*0c30*/  LDG.E.64 R10, desc[UR6][R10.64] ;  /* 0x000000060a0a7981 */ /* 0x000f22000c1e1b00 */
[C-C-:B------:R-:W-:Y:S01]  /*0c40*/  IMAD R27, R4.reuse, 0x8, R25.reuse ;  /* 0x00000008041b7824 */ /* 0x140fe200078e0219 */
[C---:B------:R-:W-:Y:S01]  /*0c50*/  LEA R29, R4.reuse, R25, 0x4 ;  /* 0x00000019041d7211 */ /* 0x040fe200078e20ff */
[----:B------:R-:W-:Y:S01]  /*0c60*/  IMAD R26, R4, 0x18, R25 ;  /* 0x00000018041a7824 */ /* 0x000fe200078e0219 */
[----:B------:R-:W-:Y:S01]  /*0c70*/  IADD3 R24, PT, PT, R24, 0x4, RZ ;  /* 0x0000000418187810 */ /* 0x000fe20007ffe0ff */
[C---:B------:R-:W-:Y:S01]  /*0c80*/  IMAD R7, R4.reuse, 0x4, R7 ;  /* 0x0000000404077824 */ /* 0x040fe200078e0207 */
[C---:B------:R-:W-:Y:S01]  /*0c90*/  LEA R19, R4.reuse, R19, 0x2 ;  /* 0x0000001304137211 */ /* 0x040fe200078e10ff */
[----:B------:R-:W-:Y:S01]  /*0ca0*/  IMAD R23, R4, 0x4, R23 ;  /* 0x0000000404177824 */ /* 0x000fe200078e0217 */
[----:B------:R-:W-:-:S02]  /*0cb0*/  ISETP.NE.AND P0, PT, R24, RZ, PT ;  /* 0x000000ff1800720c */ /* 0x000fc40003f05270 */
[C---:B------:R-:W-:Y:S01]  /*0cc0*/  LEA R22, R4.reuse, R22, 0x2 ;  /* 0x0000001604167211 */ /* 0x040fe200078e10ff */
[----:B--2---:R0:W-:Y:S04]  /*0cd0*/  STS.64 [R25], R16 ;  /* 0x0000001019007388 */ /* 0x0041e80000000a00 */
[----:B---3--:R1:W-:Y:S04]  /*0ce0*/  STS.64 [R27], R14 ;  /* 0x0000000e1b007388 */ /* 0x0083e80000000a00 */
[----:B----4-:R1:W-:Y:S04]  /*0cf0*/  STS.64 [R29], R12 ;  /* 0x0000000c1d007388 */ /* 0x0103e80000000a00 */
[----:B------:R1:W-:Y:S01]  /*0d00*/  STS.64 [R26], R10 ;  /* 0x0000000a1a007388 */ /* 0x0003e20000000a00 */
[----:B0-----:R-:W-:Y:S01]  /*0d10*/  LEA R25, R4, R25, 0x5 ;  /* 0x0000001904197211 */ /* 0x001fe200078e28ff */
[----:B------:R-:W-:Y:S06]  /*0d20*/  @P0 BRA `(.L_x_2) ;  /* 0xfffffffc00a40947 */ /* 0x000fec000383ffff */
.L_x_1:
[----:B------:R-:W-:-:S13]  /*0d30*/  ISETP.NE.AND P0, PT, R6, RZ, PT ;  /* 0x000000ff0600720c */ /* 0x000fda0003f05270 */
[----:B------:R-:W-:Y:S05]  /*0d40*/  @!P0 BRA `(.L_x_6) ;  /* 0x0000000000708947 */ /* 0x000fea0003800000 */
[----:B------:R-:W0:Y:S01]  /*0d50*/  S2UR UR5, SR_CgaCtaId ;  /* 0x00000000000579c3 */ /* 0x000e220000008800 */
[----:B------:R-:W-:Y:S01]  /*0d60*/  UMOV UR4, 0x400 ;  /* 0x0000040000047882 */ /* 0x000fe20000000000 */
[----:B------:R-:W-:Y:S01]  /*0d70*/  IMAD R3, R4, R5, R3 ;  /* 0x0000000504037224 */ /* 0x000fe200078e0203 */
[----:B-1----:R-:W-:-:S05]  /*0d80*/  IADD3 R10, PT, PT, -R6, RZ, RZ ;  /* 0x000000ff060a7210 */ /* 0x002fca0007ffe1ff */
[----:B------:R-:W1:Y:S01]  /*0d90*/  LDC.64 R8, c[0x0][0x390] ;  /* 0x0000e400ff087b82 */ /* 0x000e620000000a00 */
[----:B0-----:R-:W-:-:S06]  /*0da0*/  ULEA UR4, UR5, UR4, 0x18 ;  /* 0x0000000405047291 */ /* 0x001fcc000f8ec0ff */
[----:B------:R-:W-:-:S07]  /*0db0*/  LEA R5, R3, UR4, 0x3 ;  /* 0x0000000403057c11 */ /* 0x000fce000f8e18ff */
.L_x_7:
[----:B-1----:R-:W-:-:S06]  /*0dc0*/  IMAD.WIDE.U32 R6, R3, 0x8, R8 ;  /* 0x0000000803067825 */ /* 0x002fcc00078e0008 */
[----:B------:R-:W4:Y:S01]  /*0dd0*/  LDG.E.64 R6, desc[UR6][R6.64] ;  /* 0x0000000606067981 */ /* 0x000f22000c1e1b00 */
[----:B------:R-:W-:Y:S01]  /*0de0*/  VIADD R10, R10, 0x1 ;  /* 0x000000010a0a7836 */ /* 0x000fe20000000000 */
[----:B------:R-:W-:-:S04]  /*0df0*/  IADD3 R3, PT, PT, R4, R3, RZ ;  /* 0x0000000304037210 */ /* 0x000fc80007ffe0ff */
[----:B------:R-:W-:Y:S01]  /*0e00*/  ISETP.NE.AND P0, PT, R10, RZ, PT ;  /* 0x000000ff0a00720c */ /* 0x000fe20003f05270 */
[----:B----4-:R0:W-:Y:S02]  /*0e10*/  STS.64 [R5], R6 ;  /* 0x0000000605007388 */ /* 0x0101e40000000a00 */
[----:B0-----:R-:W-:-:S10]  /*0e20*/  LEA R5, R4, R5, 0x3 ;  /* 0x0000000504057211 */ /* 0x001fd400078e18ff */
[----:B------:R-:W-:Y:S05]  /*0e30*/  @P0 BRA `(.L_x_7) ;  /* 0xfffffffc00e00947 */ /* 0x000fea000383ffff */
[----:B------:R-:W-:Y:S05]  /*0e40*/  BRA `(.L_x_6) ;  /* 0x0000000000307947 */ /* 0x000fea0003800000 */
.L_x_0:
[----:B------:R-:W-:Y:S01]  /*0e50*/  ISETP.GE.U32.AND P0, PT, R3, R2, PT ;  /* 0x000000020300720c */ /* 0x000fe20003f06070 */
[----:B------:R-:W-:-:S12]  /*0e60*/  BSSY.RECONVERGENT B0, `(.L_x_6) ;  /* 0x000000a000007945 */ /* 0x000fd80003800200 */
[----:B------:R-:W-:Y:S05]  /*0e70*/  @P0 BRA `(.L_x_8) ;  /* 0x0000000000200947 */ /* 0x000fea0003800000 */
[----:B------:R-:W0:Y:S02]  /*0e80*/  LDC.64 R4, c[0x0][0x390] ;  /* 0x0000e400ff047b82 */ /* 0x000e240000000a00 */
[----:B0-----:R-:W-:-:S06]  /*0e90*/  IMAD.WIDE.U32 R4, R3, 0x8, R4 ;  /* 0x0000000803047825 */ /* 0x001fcc00078e0004 */
[----:B------:R-:W2:Y:S01]  /*0ea0*/  LDG.E.64 R4, desc[UR6][R4.64] ;  /* 0x0000000604047981 */ /* 0x000ea2000c1e1b00 */
[----:B------:R-:W0:Y:S01]  /*0eb0*/  S2UR UR5, SR_CgaCtaId ;  /* 0x00000000000579c3 */ /* 0x000e220000008800 */
[----:B------:R-:W-:Y:S02]  /*0ec0*/  UMOV UR4, 0x400 ;  /* 0x0000040000047882 */ /* 0x000fe40000000000 */
[----:B0-----:R-:W-:-:S06]  /*0ed0*/  ULEA UR4, UR5, UR4, 0x18 ;  /* 0x0000000405047291 */ /* 0x001fcc000f8ec0ff */
[----:B------:R-:W-:-:S05]  /*0ee0*/  LEA R3, R3, UR4, 0x3 ;  /* 0x0000000403037c11 */ /* 0x000fca000f8e18ff */
[----:B--2---:R0:W-:Y:S02]  /*0ef0*/  STS.64 [R3], R4 ;  /* 0x0000000403007388 */ /* 0x0041e40000000a00 */
.L_x_8:
[----:B------:R-:W-:Y:S05]  /*0f00*/  BSYNC.RECONVERGENT B0 ;  /* 0x0000000000007941 */ /* 0x000fea0003800200 */
.L_x_6:
[----:B------:R-:W-:Y:S01]  /*0f10*/  BAR.SYNC.DEFER_BLOCKING 0x0 ;  /* 0x0000000000007b1d */ /* 0x000fe20000010000 */
[----:B------:R-:W-:Y:S02]  /*0f20*/  ISETP.NE.AND P0, PT, R2, RZ, PT ;  /* 0x000000ff0200720c */ /* 0x000fe40003f05270 */
[----:B------:R-:W-:-:S11]  /*0f30*/  CS2R R24, SRZ ;  /* 0x0000000000187805 */ /* 0x000fd6000001ff00 */
[----:B------:R-:W-:Y:S05]  /*0f40*/  @!P0 BRA `(.L_x_9) ;  /* 0x0000000800588947 */ /* 0x000fea0003800000 */
[C---:B------:R-:W-:Y:S01]  /*0f50*/  ISETP.GE.U32.AND P0, PT, R2.reuse, 0x8, PT ;  /* 0x000000080200780c */ /* 0x040fe20003f06070 */
[----:B0-----:R-:W-:Y:S01]  /*0f60*/  IMAD.MOV.U32 R4, RZ, RZ, RZ ;  /* 0x000000ffff047224 */ /* 0x001fe200078e00ff */
[----:B------:R-:W-:Y:S02]  /*0f70*/  LOP3.LUT R3, R2, 0x7, RZ, 0xc0, !PT ;  /* 0x0000000702037812 */ /* 0x000fe400078ec0ff */
[----:B------:R-:W-:Y:S02]  /*0f80*/  CS2R R24, SRZ ;  /* 0x0000000000187805 */ /* 0x000fe4000001ff00 */
[----:B------:R-:W-:-:S07]  /*0f90*/  ISETP.NE.AND P1, PT, R3, RZ, PT ;  /* 0x000000ff0300720c */ /* 0x000fce0003f25270 */
[----:B------:R-:W-:Y:S06]  /*0fa0*/  @!P0 BRA `(.L_x_10) ;  /* 0x0000000400208947 */ /* 0x000fec0003800000 */
[----:B------:R-:W0:Y:S01]  /*0fb0*/  S2UR UR5, SR_CgaCtaId ;  /* 0x00000000000579c3 */ /* 0x000e220000008800 */
[----:B------:R-:W-:Y:S01]  /*0fc0*/  LOP3.LUT R4, R2, 0xfffffff8, RZ, 0xc0, !PT ;  /* 0xfffffff802047812 */ /* 0x000fe200078ec0ff */
[----:B------:R-:W-:Y:S01]  /*0fd0*/  UMOV UR4, 0x400 ;  /* 0x0000040000047882 */ /* 0x000fe20000000000 */
[----:B-----5:R-:W-:Y:S01]  /*0fe0*/  IADD3 R5, PT, PT, R0, R2, RZ ;  /* 0x0000000200057210 */ /* 0x020fe20007ffe0ff */
[C-C-:B------:R-:W-:Y:S01]  /*0ff0*/  IMAD R7, R2.reuse, 0x3, R0.reuse ;  /* 0x0000000302077824 */ /* 0x140fe200078e0200 */
[CC--:B------:R-:W-:Y:S01]  /*1000*/  LEA R6, R2.reuse, R0.reuse, 0x1 ;  /* 0x0000000002067211 */ /* 0x0c0fe200078e08ff */
[C-C-:B-123--:R-:W-:Y:S01]  /*1010*/  IMAD R12, R2.reuse, 0x4, R0.reuse ;  /* 0x00000004020c7824 */ /* 0x14efe200078e0200 */
[----:B------:R-:W-:Y:S01]  /*1020*/  MOV R16, R0 ;  /* 0x0000000000107202 */ /* 0x000fe20000000f00 */
[C-C-:B------:R-:W-:Y:S01]  /*1030*/  IMAD R13, R2.reuse, 0x5, R0.reuse ;  /* 0x00000005020d7824 */ /* 0x140fe200078e0200 */
[----:B------:R-:W-:Y:S01]  /*1040*/  CS2R R24, SRZ ;  /* 0x0000000000187805 */ /* 0x000fe2000001ff00 */
[--C-:B------:R-:W-:Y:S01]  /*1050*/  IMAD R14, R2, 0x6, R0.reuse ;  /* 0x00000006020e7824 */ /* 0x100fe200078e0200 */
[----:B------:R-:W-:Y:S01]  /*1060*/  IADD3 R17, PT, PT, -R4, RZ, RZ ;  /* 0x000000ff04117210 */ /* 0x000fe20007ffe1ff */
[----:B------:R-:W-:Y:S01]  /*1070*/  IMAD R15, R2, 0x7, R0 ;  /* 0x00000007020f7824 */ /* 0x000fe200078e0200 */
[----:B0-----:R-:W-:-:S04]  /*1080*/  ULEA UR4, UR5, UR4, 0x18 ;  /* 0x0000000405047291 */ /* 0x001fc8000f8ec0ff */
[----:B------:R-:W-:-:S12]  /*1090*/  UIADD3 UR4, UPT, UPT, UR4, 0x20, URZ ;  /* 0x0000002004047890 */ /* 0x000fd8000fffe0ff */
.L_x_11:
[----:B------:R-:W0:Y:S01]  /*10a0*/  LDC.64 R22, c[0x0][0x398] ;  /* 0x0000e600ff167b82 */ /* 0x000e220000000a00 */
[----:B------:R-:W1:Y:S01]  /*10b0*/  LDS.128 R8, [UR4+-0x20] ;  /* 0xffffe004ff087984 */ /* 0x000e620008000c00 */
[----:B0-----:R-:W-:-:S06]  /*10c0*/  IMAD.WIDE.U32 R26, R16, 0x8, R22 ;  /* 0x00000008101a7825 */ /* 0x001fcc00078e0016 */
[----:B------:R-:W2:Y:S01]  /*10d0*/  LDG.E.64 R26, desc[UR6][R26.64] ;  /* 0x000000061a1a7981 */ /* 0x000ea2000c1e1b00 */
[----:B-1----:R-:W-:-:S08]  /*10e0*/  DADD R8, R20, -R8 ;  /* 0x0000000014087229 */ /* 0x002fd00000000808 */
[----:B--2---:R-:W-:-:S08]  /*10f0*/  DMUL R26, R26, R8 ;  /* 0x000000081a1a7228 */ /* 0x004fd00000000000 */
[----:B------:R-:W-:Y:S01]  /*1100*/  DFMA R26, R8, R26, R24 ;  /* 0x0000001a081a722b */ /* 0x000fe20000000018 */
[----:B------:R-:W-:-:S06]  /*1110*/  IMAD.WIDE.U32 R8, R5, 0x8, R22 ;  /* 0x0000000805087825 */ /* 0x000fcc00078e0016 */
[----:B------:R-:W2:Y:S01]  /*1120*/  LDG.E.64 R8, desc[UR6][R8.64] ;  /* 0x0000000608087981 */ /* 0x000ea2000c1e1b00 */
[----:B------:R-:W-:-:S06]  /*1130*/  IMAD.WIDE.U32 R24, R6, 0x8, R22 ;  /* 0x0000000806187825 */ /* 0x000fcc00078e0016 */
[----:B------:R-:W3:Y:S01]  /*1140*/  LDG.E.64 R24, desc[UR6][R24.64] ;  /* 0x0000000618187981 */ /* 0x000ee2000c1e1b00 */
[----:B------:R-:W-:-:S08]  /*1150*/  DADD R10, R20, -R10 ;  /* 0x00000000140a7229 */ /* 0x000fd0000000080a */
[----:B--2---:R-:W-:-:S08]  /*1160*/  DMUL R8, R8, R10 ;  /* 0x0000000a08087228 */ /* 0x004fd00000000000 */
[----:B------:R-:W-:Y:S02]  /*1170*/  DFMA R26, R10, R8, R26 ;  /* 0x000000080a1a722b */ /* 0x000fe4000000001a */
[----:B------:R-:W0:Y:S02]  /*1180*/  LDS.128 R8, [UR4+-0x10] ;  /* 0xfffff004ff087984 */ /* 0x000e240008000c00 */
[----:B0-----:R-:W-:-:S08]  /*1190*/  DADD R8, R20, -R8 ;  /* 0x0000000014087229 */ /* 0x001fd00000000808 */
[----:B---3--:R-:W-:-:S08]  /*11a0*/  DMUL R24, R24, R8 ;  /* 0x0000000818187228 */ /* 0x008fd00000000000 */
        /* <DEDUP_REMOVED lines=8> */
[----:B------:R-:W0:Y:S02]  /*1230*/  LDS.128 R8, [UR4] ;  /* 0x00000004ff087984 */ /* 0x000e240008000c00 */
[----:B0-----:R-:W-:-:S08]  /*1240*/  DADD R8, R20, -R8 ;  /* 0x0000000014087229 */ /* 0x001fd00000000808 */
[----:B---3--:R-:W-:-:S08]  /*1250*/  DMUL R24, R24, R8 ;  /* 0x0000000818187228 */ /* 0x008fd00000000000 */
[----:B------:R-:W-:Y:S01]  /*1260*/  DFMA R26, R8, R24, R26 ;  /* 0x00000018081a722b */ /* 0x000fe2000000001a */
[----:B------:R-:W-:-:S06]  /*1270*/  IMAD.WIDE.U32 R8, R13, 0x8, R22 ;  /* 0x000000080d087825 */ /* 0x000fcc00078e0016 */
[----:B------:R-:W2:Y:S01]  /*1280*/  LDG.E.64 R8, desc[UR6][R8.64] ;  /* 0x0000000608087981 */ /* 0x000ea2000c1e1b00 */
[----:B------:R-:W-:-:S04]  /*1290*/  IMAD.WIDE.U32 R24, R14, 0x8, R22 ;  /* 0x000000080e187825 */ /* 0x000fc800078e0016 */
[----:B------:R-:W-:Y:S02]  /*12a0*/  IMAD.WIDE.U32 R22, R15, 0x8, R22 ;  /* 0x000000080f167825 */ /* 0x000fe400078e0016 */
[----:B------:R-:W3:Y:S04]  /*12b0*/  LDG.E.64 R24, desc[UR6][R24.64] ;  /* 0x0000000618187981 */ /* 0x000ee8000c1e1b00 */
[----:B------:R-:W4:Y:S01]  /*12c0*/  LDG.E.64 R22, desc[UR6][R22.64] ;  /* 0x0000000616167981 */ /* 0x000f22000c1e1b00 */
[----:B------:R-:W-:Y:S01]  /*12d0*/  DADD R10, R20, -R10 ;  /* 0x00000000140a7229 */ /* 0x000fe2000000080a */
[----:B------:R-:W-:Y:S01]  /*12e0*/  VIADD R17, R17, 0x8 ;  /* 0x0000000811117836 */ /* 0x000fe20000000000 */
[C---:B------:R-:W-:Y:S01]  /*12f0*/  LEA R5, R2.reuse, R5, 0x3 ;  /* 0x0000000502057211 */ /* 0x040fe200078e18ff */
[C---:B------:R-:W-:Y:S01]  /*1300*/  IMAD R7, R2.reuse, 0x8, R7 ;  /* 0x0000000802077824 */ /* 0x040fe200078e0207 */
[C---:B------:R-:W-:Y:S01]  /*1310*/  LEA R6, R2.reuse, R6, 0x3 ;  /* 0x0000000602067211 */ /* 0x040fe200078e18ff */
[----:B------:R-:W-:Y:S01]  /*1320*/  IMAD R14, R2, 0x8, R14 ;  /* 0x00000008020e7824 */ /* 0x000fe200078e020e */
[----:B------:R-:W-:-:S02]  /*1330*/  ISETP.NE.AND P0, PT, R17, RZ, PT ;  /* 0x000000ff1100720c */ /* 0x000fc40003f05270 */
[C---:B------:R-:W-:Y:S02]  /*1340*/  LEA R12, R2.reuse, R12, 0x3 ;  /* 0x0000000c020c7211 */ /* 0x040fe400078e18ff */
[C---:B------:R-:W-:Y:S02]  /*1350*/  LEA R13, R2.reuse, R13, 0x3 ;  /* 0x0000000d020d7211 */ /* 0x040fe400078e18ff */
[C---:B------:R-:W-:Y:S02]  /*1360*/  LEA R15, R2.reuse, R15, 0x3 ;  /* 0x0000000f020f7211 */ /* 0x040fe400078e18ff */
[----:B------:R-:W-:Y:S01]  /*1370*/  LEA R16, R2, R16, 0x3 ;  /* 0x0000001002107211 */ /* 0x000fe200078e18ff */
[----:B--2---:R-:W-:-:S08]  /*1380*/  DMUL R8, R8, R10 ;  /* 0x0000000a08087228 */ /* 0x004fd00000000000 */
[----:B------:R-:W-:Y:S02]  /*1390*/  DFMA R26, R10, R8, R26 ;  /* 0x000000080a1a722b */ /* 0x000fe4000000001a */
[----:B------:R-:W0:Y:S01]  /*13a0*/  LDS.128 R8, [UR4+0x10] ;  /* 0x00001004ff087984 */ /* 0x000e220008000c00 */
[----:B------:R-:W-:Y:S01]  /*13b0*/  UIADD3 UR4, UPT, UPT, UR4, 0x40, URZ ;  /* 0x0000004004047890 */ /* 0x000fe2000fffe0ff */
[C---:B0-----:R-:W-:Y:S02]  /*13c0*/  DADD R8, R20.reuse, -R8 ;  /* 0x0000000014087229 */ /* 0x041fe40000000808 */
[----:B------:R-:W-:-:S06]  /*13d0*/  DADD R10, R20, -R10 ;  /* 0x00000000140a7229 */ /* 0x000fcc000000080a */
[----:B---3--:R-:W-:Y:S02]  /*13e0*/  DMUL R24, R24, R8 ;  /* 0x0000000818187228 */ /* 0x008fe40000000000 */
[----:B----4-:R-:W-:-:S06]  /*13f0*/  DMUL R22, R22, R10 ;  /* 0x0000000a16167228 */ /* 0x010fcc0000000000 */
[----:B------:R-:W-:-:S08]  /*1400*/  DFMA R24, R8, R24, R26 ;  /* 0x000000180818722b */ /* 0x000fd0000000001a */
[----:B------:R-:W-:Y:S01]  /*1410*/  DFMA R24, R10, R22, R24 ;  /* 0x000000160a18722b */ /* 0x000fe20000000018 */
[----:B------:R-:W-:Y:S10]  /*1420*/  @P0 BRA `(.L_x_11) ;  /* 0xfffffffc001c0947 */ /* 0x000ff4000383ffff */
.L_x_10:
[----:B------:R-:W-:Y:S05]  /*1430*/  @!P1 BRA `(.L_x_9) ;  /* 0x00000004001c9947 */ /* 0x000fea0003800000 */
[----:B------:R-:W-:Y:S02]  /*1440*/  ISETP.GE.U32.AND P0, PT, R3, 0x4, PT ;  /* 0x000000040300780c */ /* 0x000fe40003f06070 */
[----:B------:R-:W-:-:S04]  /*1450*/  LOP3.LUT R5, R2, 0x3, RZ, 0xc0, !PT ;  /* 0x0000000302057812 */ /* 0x000fc800078ec0ff */
[----:B------:R-:W-:-:S07]  /*1460*/  ISETP.NE.AND P1, PT, R5, RZ, PT ;  /* 0x000000ff0500720c */ /* 0x000fce0003f25270 */
[----:B------:R-:W-:Y:S06]  /*1470*/  @!P0 BRA `(.L_x_12) ;  /* 0x0000000000808947 */ /* 0x000fec0003800000 */
[----:B-1----:R-:W2:Y:S01]  /*1480*/  LDC.64 R8, c[0x0][0x398] ;  /* 0x0000e600ff087b82 */ /* 0x002ea20000000a00 */
[----:B-----5:R-:W-:-:S04]  /*1490*/  IMAD R3, R4, R2, R0 ;  /* 0x0000000204037224 */ /* 0x020fc800078e0200 */
[----:B--23--:R-:W-:-:S04]  /*14a0*/  IMAD.WIDE.U32 R26, R3, 0x8, R8 ;  /* 0x00000008031a7825 */ /* 0x00cfc800078e0008 */
[----:B------:R-:W-:Y:S02]  /*14b0*/  IMAD.IADD R3, R3, 0x1, R2 ;  /* 0x0000000103037824 */ /* 0x000fe400078e0202 */
[----:B------:R-:W2:Y:S02]  /*14c0*/  LDG.E.64 R26, desc[UR6][R26.64] ;  /* 0x000000061a1a7981 */ /* 0x000ea4000c1e1b00 */
[C---:B------:R-:W-:Y:S01]  /*14d0*/  IMAD.WIDE.U32 R16, R3.reuse, 0x8, R8 ;  /* 0x0000000803107825 */ /* 0x040fe200078e0008 */
[----:B------:R-:W-:-:S05]  /*14e0*/  IADD3 R3, PT, PT, R3, R2, RZ ;  /* 0x0000000203037210 */ /* 0x000fca0007ffe0ff */
[----:B------:R-:W3:Y:S01]  /*14f0*/  LDG.E.64 R16, desc[UR6][R16.64] ;  /* 0x0000000610107981 */ /* 0x000ee2000c1e1b00 */
[C---:B------:R-:W-:Y:S01]  /*1500*/  IMAD.WIDE.U32 R6, R3.reuse, 0x8, R8 ;  /* 0x0000000803067825 */ /* 0x040fe200078e0008 */
[----:B------:R-:W-:-:S05]  /*1510*/  IADD3 R23, PT, PT, R3, R2, RZ ;  /* 0x0000000203177210 */ /* 0x000fca0007ffe0ff */
[----:B------:R-:W4:Y:S01]  /*1520*/  LDG.E.64 R6, desc[UR6][R6.64] ;  /* 0x0000000606067981 */ /* 0x000f22000c1e1b00 */
[----:B------:R-:W-:-:S06]  /*1530*/  IMAD.WIDE.U32 R22, R23, 0x8, R8 ;  /* 0x0000000817167825 */ /* 0x000fcc00078e0008 */
[----:B------:R-:W4:Y:S01]  /*1540*/  LDG.E.64 R22, desc[UR6][R22.64] ;  /* 0x0000000616167981 */ /* 0x000f22000c1e1b00 */
[----:B------:R-:W-:Y:S01]  /*1550*/  MOV R3, 0x400 ;  /* 0x0000040000037802 */ /* 0x000fe20000000f00 */
[----:B------:R-:W0:Y:S03]  /*1560*/  S2R R8, SR_CgaCtaId ;  /* 0x0000000000087919 */ /* 0x000e260000008800 */
[----:B0-----:R-:W-:-:S05]  /*1570*/  LEA R3, R8, R3, 0x18 ;  /* 0x0000000308037211 */ /* 0x001fca00078ec0ff */
[C---:B------:R-:W-:Y:S01]  /*1580*/  IMAD R3, R4.reuse, 0x8, R3 ;  /* 0x0000000804037824 */ /* 0x040fe200078e0203 */
[----:B------:R-:W-:-:S04]  /*1590*/  IADD3 R4, PT, PT, R4, 0x4, RZ ;  /* 0x0000000404047810 */ /* 0x000fc80007ffe0ff */
[----:B------:R-:W0:Y:S04]  /*15a0*/  LDS.128 R8, [R3] ;  /* 0x0000000003087984 */ /* 0x000e280000000c00 */
[----:B------:R-:W1:Y:S01]  /*15b0*/  LDS.128 R12, [R3+0x10] ;  /* 0x00001000030c7984 */ /* 0x000e620000000c00 */
[C---:B0-----:R-:W-:Y:S02]  /*15c0*/  DADD R8, R20.reuse, -R8 ;  /* 0x0000000014087229 */ /* 0x041fe40000000808 */
[C---:B------:R-:W-:Y:S02]  /*15d0*/  DADD R10, R20.reuse, -R10 ;  /* 0x00000000140a7229 */ /* 0x040fe4000000080a */
[C---:B-1----:R-:W-:Y:S02]  /*15e0*/  DADD R12, R20.reuse, -R12 ;  /* 0x00000000140c7229 */ /* 0x042fe4000000080c */
[----:B------:R-:W-:-:S02]  /*15f0*/  DADD R14, R20, -R14 ;  /* 0x00000000140e7229 */ /* 0x000fc4000000080e */
[----:B--2---:R-:W-:-:S08]  /*1600*/  DMUL R26, R26, R8 ;  /* 0x000000081a1a7228 */ /* 0x004fd00000000000 */
[----:B------:R-:W-:Y:S02]  /*1610*/  DFMA R26, R8, R26, R24 ;  /* 0x0000001a081a722b */ /* 0x000fe40000000018 */
[----:B---3--:R-:W-:Y:S02]  /*1620*/  DMUL R16, R16, R10 ;  /* 0x0000000a10107228 */ /* 0x008fe40000000000 */
[----:B----4-:R-:W-:-:S06]  /*1630*/  DMUL R6, R6, R12 ;  /* 0x0000000c06067228 */ /* 0x010fcc0000000000 */
[----:B------:R-:W-:Y:S02]  /*1640*/  DFMA R16, R10, R16, R26 ;  /* 0x000000100a10722b */ /* 0x000fe4000000001a */
[----:B------:R-:W-:-:S06]  /*1650*/  DMUL R22, R22, R14 ;  /* 0x0000000e16167228 */ /* 0x000fcc0000000000 */
[----:B------:R-:W-:-:S08]  /*1660*/  DFMA R6, R12, R6, R16 ;  /* 0x000000060c06722b */ /* 0x000fd00000000010 */
[----:B------:R-:W-:-:S11]  /*1670*/  DFMA R24, R14, R22, R6 ;  /* 0x000000160e18722b */ /* 0x000fd60000000006 */
.L_x_12:
[----:B------:R-:W-:Y:S05]  /*1680*/  @!P1 BRA `(.L_x_9) ;  /* 0x0000000000889947 */ /* 0x000fea0003800000 */
[----:B------:R-:W-:Y:S02]  /*1690*/  ISETP.NE.AND P0, PT, R5, 0x1, PT ;  /* 0x000000010500780c */ /* 0x000fe40003f05270 */
[----:B------:R-:W-:-:S04]  /*16a0*/  LOP3.LUT R3, R2, 0x1, RZ, 0xc0, !PT ;  /* 0x0000000102037812 */ /* 0x000fc800078ec0ff */
[----:B------:R-:W-:-:S07]  /*16b0*/  ISETP.NE.U32.AND P1, PT, R3, 0x1, PT ;  /* 0x000000010300780c */ /* 0x000fce0003f25070 */
[----:B-123--:R-:W0:Y:S01]  /*16c0*/  @P0 S2R R12, SR_CgaCtaId ;  /* 0x00000000000c0919 */ /* 0x00ee220000008800 */
[----:B------:R-:W1:Y:S01]  /*16d0*/  @P0 LDC.64 R10, c[0x0][0x398] ;  /* 0x0000e600ff0a0b82 */ /* 0x000e620000000a00 */
[----:B-----5:R-:W-:Y:S01]  /*16e0*/  @P0 IMAD R3, R4, R2, R0 ;  /* 0x0000000204030224 */ /* 0x020fe200078e0200 */
[----:B------:R-:W-:-:S04]  /*16f0*/  @P0 MOV R5, 0x400 ;  /* 0x0000040000050802 */ /* 0x000fc80000000f00 */
[C---:B------:R-:W-:Y:S02]  /*1700*/  @P0 IADD3 R15, PT, PT, R3.reuse, R2, RZ ;  /* 0x00000002030f0210 */ /* 0x040fe40007ffe0ff */
[----:B------:R-:W2:Y:S01]  /*1710*/  @!P1 LDC.64 R8, c[0x0][0x398] ;  /* 0x0000e600ff089b82 */ /* 0x000ea20000000a00 */
[----:B-1----:R-:W-:-:S06]  /*1720*/  @P0 IMAD.WIDE.U32 R6, R3, 0x8, R10 ;  /* 0x0000000803060825 */ /* 0x002fcc00078e000a */
[----:B------:R-:W3:Y:S01]  /*1730*/  @P0 LDG.E.64 R6, desc[UR6][R6.64] ;  /* 0x0000000606060981 */ /* 0x000ee2000c1e1b00 */
[----:B0-----:R-:W-:Y:S01]  /*1740*/  @P0 LEA R5, R12, R5, 0x18 ;  /* 0x000000050c050211 */ /* 0x001fe200078ec0ff */
[----:B------:R-:W-:-:S04]  /*1750*/  @P0 IMAD.WIDE.U32 R14, R15, 0x8, R10 ;  /* 0x000000080f0e0825 */ /* 0x000fc800078e000a */
[C---:B------:R-:W-:Y:S01]  /*1760*/  @P0 IMAD R16, R4.reuse, 0x8, R5 ;  /* 0x0000000804100824 */ /* 0x040fe200078e0205 */
[----:B------:R-:W-:-:S05]  /*1770*/  @P0 IADD3 R4, PT, PT, R4, 0x2, RZ ;  /* 0x0000000204040810 */ /* 0x000fca0007ffe0ff */
[----:B------:R-:W-:Y:S02]  /*1780*/  @!P1 IMAD R13, R4, R2, R0 ;  /* 0x00000002040d9224 */ /* 0x000fe400078e0200 */
[----:B------:R-:W4:Y:S02]  /*1790*/  @P0 LDG.E.64 R2, desc[UR6][R14.64] ;  /* 0x000000060e020981 */ /* 0x000f24000c1e1b00 */
[----:B--2---:R-:W-:Y:S01]  /*17a0*/  @!P1 IMAD.WIDE.U32 R12, R13, 0x8, R8 ;  /* 0x000000080d0c9825 */ /* 0x004fe200078e0008 */
[----:B------:R-:W0:Y:S05]  /*17b0*/  @!P1 S2R R5, SR_CgaCtaId ;  /* 0x0000000000059919 */ /* 0x000e2a0000008800 */
[----:B------:R-:W2:Y:S01]  /*17c0*/  @!P1 LDG.E.64 R12, desc[UR6][R12.64] ;  /* 0x000000060c0c9981 */ /* 0x000ea2000c1e1b00 */
[----:B------:R-:W-:-:S03]  /*17d0*/  @!P1 MOV R0, 0x400 ;  /* 0x0000040000009802 */ /* 0x000fc60000000f00 */
[----:B------:R-:W1:Y:S01]  /*17e0*/  @P0 LDS.128 R8, [R16] ;  /* 0x0000000010080984 */ /* 0x000e620000000c00 */
[----:B0-----:R-:W-:-:S04]  /*17f0*/  @!P1 LEA R5, R5, R0, 0x18 ;  /* 0x0000000005059211 */ /* 0x001fc800078ec0ff */
[----:B------:R-:W-:-:S05]  /*1800*/  @!P1 LEA R0, R4, R5, 0x3 ;  /* 0x0000000504009211 */ /* 0x000fca00078e18ff */
[----:B------:R-:W0:Y:S01]  /*1810*/  @!P1 LDS.64 R4, [R0] ;  /* 0x0000000000049984 */ /* 0x000e220000000a00 */
[C---:B-1----:R-:W-:Y:S02]  /*1820*/  @P0 DADD R8, R20.reuse, -R8 ;  /* 0x0000000014080229 */ /* 0x042fe40000000808 */
[C---:B------:R-:W-:Y:S02]  /*1830*/  @P0 DADD R10, R20.reuse, -R10 ;  /* 0x00000000140a0229 */ /* 0x040fe4000000080a */
[----:B0-----:R-:W-:-:S04]  /*1840*/  @!P1 DADD R4, R20, -R4 ;  /* 0x0000000014049229 */ /* 0x001fc80000000804 */
[----:B---3--:R-:W-:-:S08]  /*1850*/  @P0 DMUL R6, R6, R8 ;  /* 0x0000000806060228 */ /* 0x008fd00000000000 */
[----:B------:R-:W-:Y:S02]  /*1860*/  @P0 DFMA R6, R8, R6, R24 ;  /* 0x000000060806022b */ /* 0x000fe40000000018 */
[----:B----4-:R-:W-:-:S08]  /*1870*/  @P0 DMUL R2, R2, R10 ;  /* 0x0000000a02020228 */ /* 0x010fd00000000000 */
[----:B------:R-:W-:Y:S02]  /*1880*/  @P0 DFMA R24, R10, R2, R6 ;  /* 0x000000020a18022b */ /* 0x000fe40000000006 */
[----:B--2---:R-:W-:-:S08]  /*1890*/  @!P1 DMUL R12, R12, R4 ;  /* 0x000000040c0c9228 */ /* 0x004fd00000000000 */
[----:B------:R-:W-:-:S11]  /*18a0*/  @!P1 DFMA R24, R4, R12, R24 ;  /* 0x0000000c0418922b */ /* 0x000fd60000000018 */
.L_x_9:
[----:B0-----:R-:W0:Y:S02]  /*18b0*/  LDC.64 R2, c[0x0][0x3a8] ;  /* 0x0000ea00ff027b82 */ /* 0x001e240000000a00 */
[----:B0-----:R-:W-:-:S05]  /*18c0*/  IMAD.WIDE.U32 R18, R18, 0x8, R2 ;  /* 0x0000000812127825 */ /* 0x001fca00078e0002 */
[----:B------:R-:W-:Y:S01]  /*18d0*/  STG.E.64 desc[UR6][R18.64], R24 ;  /* 0x0000001812007986 */ /* 0x000fe2000c101b06 */
[----:B------:R-:W-:Y:S05]  /*18e0*/  EXIT ;  /* 0x000000000000794d */ /* 0x000fea0003800000 */
.L_x_13:
[----:B------:R-:W-:-:S00]  /*18f0*/  BRA `(.L_x_13) ;  /* 0xfffffffc00fc7947 */ /* 0x000fc0000383ffff */
[----:B------:R-:W-:-:S00]  /*1900*/  NOP ;  /* 0x0000000000007918 */ /* 0x000fc00000000000 */
[----:B------:R-:W-:-:S00]  /*1910*/  NOP ;  /* 0x0000000000007918 */ /* 0x000fc00000000000 */
[----:B------:R-:W-:-:S00]  /*1920*/  NOP ;  /* 0x0000000000007918 */ /* 0x000fc00000000000 */
[----:B------:R-:W-:-:S00]  /*1930*/  NOP ;  /* 0x0000000000007918 */ /* 0x000fc00000000000 */
[----:B------:R-:W-:-:S00]  /*1940*/  NOP ;  /* 0x0000000000007918 */ /* 0x000fc00000000000 */
[----:B------:R-:W-:-:S00]  /*1950*/  NOP ;  /* 0x0000000000007918 */ /* 0x000fc00000000000 */
[----:B------:R-:W-:-:S00]  /*1960*/  NOP ;  /* 0x0000000000007918 */ /* 0x000fc00000000000 */
[----:B------:R-:W-:-:S00]  /*1970*/  NOP ;  /* 0x0000000000007918 */ /* 0x000fc00000000000 */
.L_x_14:


//--------------------- .nv.shared._Z17distortion_gatherjPdS_S_PjS_ --------------------------
	.section	.nv.shared._Z17distortion_gatherjPdS_S_PjS_,"aw",@nobits
	.sectionflags	@""
	.align	16
	.zero		1024


//--------------------- .nv.shared.reserved.0     --------------------------
	.section	.nv.shared.reserved.0,"aw",@nobits
	.weak		__nv_reservedSMEM_offset_0_alias
	.size		__nv_reservedSMEM_offset_0_alias, 0, 64
	.other		__nv_reservedSMEM_offset_0_alias,@"STO_CUDA_RESERVED_SHARED STV_DEFAULT"
__nv_reservedSMEM_offset_0_alias:
	.zero		0
	.zero		64


//--------------------- .nv.constant0._Z17distortion_gatherjPdS_S_PjS_ --------------------------
	.section	.nv.constant0._Z17distortion_gatherjPdS_S_PjS_,"a",@progbits
	.sectionflags	@""
	.align	4
.nv.constant0._Z17distortion_gatherjPdS_S_PjS_:
	.zero		944


//--------------------- SYMBOLS --------------------------

	.type		.nv.reservedSmem.offset0,@object
	.size		.nv.reservedSmem.offset0,0x4
	.type		.nv.reservedSmem.cap,@object
	.size		.nv.reservedSmem.cap,0x4
